	.headerflags	@"EF_CUDA_TEXMODE_UNIFIED EF_CUDA_64BIT_ADDRESS EF_CUDA_ACCELERATORS EF_CUDA_SM90 EF_CUDA_VIRTUAL_SM(EF_CUDA_SM90)"
	.elftype	@"ET_EXEC"


//--------------------- .nv.info                  --------------------------
	.section	.nv.info,"",@"SHT_CUDA_INFO"
	.align	4


	//----- nvinfo : EIATTR_REGCOUNT
	.align		4
        /*0000*/ 	.byte	0x04, 0x2f
        /*0002*/ 	.short	(.L_1 - .L_0)
	.align		4
.L_0:
        /*0004*/ 	.word	index@(triton_poi_fused_div_24)
        /*0008*/ 	.word	0x0000000e


	//----- nvinfo : EIATTR_MIN_STACK_SIZE
	.align		4
.L_1:
        /*000c*/ 	.byte	0x04, 0x12
        /*000e*/ 	.short	(.L_3 - .L_2)
	.align		4
.L_2:
        /*0010*/ 	.word	index@(triton_poi_fused_div_24)
        /*0014*/ 	.word	0x00000000


	//----- nvinfo : EIATTR_FRAME_SIZE
	.align		4
.L_3:
        /*0018*/ 	.byte	0x04, 0x11
        /*001a*/ 	.short	(.L_5 - .L_4)
	.align		4
.L_4:
        /*001c*/ 	.word	index@(triton_poi_fused_div_24)
        /*0020*/ 	.word	0x00000000


	//----- nvinfo : EIATTR_MIN_STACK_SIZE
	.align		4
.L_5:
        /*0024*/ 	.byte	0x04, 0x12
        /*0026*/ 	.short	(.L_7 - .L_6)
	.align		4
.L_6:
        /*0028*/ 	.word	index@(triton_poi_fused_div_24)
        /*002c*/ 	.word	0x00000000
.L_7:


//--------------------- .nv.info.triton_poi_fused_div_24 --------------------------
	.section	.nv.info.triton_poi_fused_div_24,"",@"SHT_CUDA_INFO"
	.sectionflags	@""
	.align	4


	//----- nvinfo : EIATTR_CUDA_API_VERSION
	.align		4
        /*0000*/ 	.byte	0x04, 0x37
        /*0002*/ 	.short	(.L_9 - .L_8)
.L_8:
        /*0004*/ 	.word	0x0000007c


	//----- nvinfo : EIATTR_KPARAM_INFO
	.align		4
.L_9:
        /*0008*/ 	.byte	0x04, 0x17
        /*000a*/ 	.short	(.L_11 - .L_10)
.L_10:
        /*000c*/ 	.word	0x00000000
        /*0010*/ 	.short	0x0003
        /*0012*/ 	.short	0x0018
        /*0014*/ 	.byte	0x00, 0xf0, 0x11, 0x00


	//----- nvinfo : EIATTR_KPARAM_INFO
	.align		4
.L_11:
        /*0018*/ 	.byte	0x04, 0x17
        /*001a*/ 	.short	(.L_13 - .L_12)
.L_12:
        /*001c*/ 	.word	0x00000000
        /*0020*/ 	.short	0x0002
        /*0022*/ 	.short	0x0010
        /*0024*/ 	.byte	0x00, 0xf4, 0x21, 0x00


	//----- nvinfo : EIATTR_KPARAM_INFO
	.align		4
.L_13:
        /*0028*/ 	.byte	0x04, 0x17
        /*002a*/ 	.short	(.L_15 - .L_14)
.L_14:
        /*002c*/ 	.word	0x00000000
        /*0030*/ 	.short	0x0001
        /*0032*/ 	.short	0x0008
        /*0034*/ 	.byte	0x00, 0xf4, 0x21, 0x00


	//----- nvinfo : EIATTR_KPARAM_INFO
	.align		4
.L_15:
        /*0038*/ 	.byte	0x04, 0x17
        /*003a*/ 	.short	(.L_17 - .L_16)
.L_16:
        /*003c*/ 	.word	0x00000000
        /*0040*/ 	.short	0x0000
        /*0042*/ 	.short	0x0000
        /*0044*/ 	.byte	0x00, 0xf4, 0x21, 0x00


	//----- nvinfo : EIATTR_SPARSE_MMA_MASK
	.align		4
.L_17:
        /*0048*/ 	.byte	0x03, 0x50
        /*004a*/ 	.short	0x0000


	//----- nvinfo : EIATTR_MAXREG_COUNT
	.align		4
        /*004c*/ 	.byte	0x03, 0x1b
        /*004e*/ 	.short	0x00ff


	//----- nvinfo : EIATTR_EXIT_INSTR_OFFSETS
	.align		4
        /*0050*/ 	.byte	0x04, 0x1c
        /*0052*/ 	.short	(.L_19 - .L_18)


	//   ....[0]....
.L_18:
        /*0054*/ 	.word	0x000001a0


	//----- nvinfo : EIATTR_REQNTID
	.align		4
.L_19:
        /*0058*/ 	.byte	0x04, 0x10
        /*005a*/ 	.short	(.L_21 - .L_20)
.L_20:
        /*005c*/ 	.word	0x00000100
        /*0060*/ 	.word	0x00000001
        /*0064*/ 	.word	0x00000001


	//----- nvinfo : EIATTR_CBANK_PARAM_SIZE
	.align		4
.L_21:
        /*0068*/ 	.byte	0x03, 0x19
        /*006a*/ 	.short	0x001c


	//----- nvinfo : EIATTR_PARAM_CBANK
	.align		4
        /*006c*/ 	.byte	0x04, 0x0a
        /*006e*/ 	.short	(.L_23 - .L_22)
	.align		4
.L_22:
        /*0070*/ 	.word	index@(.nv.constant0.triton_poi_fused_div_24)
        /*0074*/ 	.short	0x0210
        /*0076*/ 	.short	0x001c


	//----- nvinfo : EIATTR_SW_WAR
	.align		4
.L_23:
        /*0078*/ 	.byte	0x04, 0x36
        /*007a*/ 	.short	(.L_25 - .L_24)
.L_24:
        /*007c*/ 	.word	0x00000008
.L_25:


//--------------------- .nv.callgraph             --------------------------
	.section	.nv.callgraph,"",@"SHT_CUDA_CALLGRAPH"
	.align	4
	.sectionentsize	8
	.align		4
        /*0000*/ 	.word	0x00000000
	.align		4
        /*0004*/ 	.word	0xffffffff
	.align		4
        /*0008*/ 	.word	0x00000000
	.align		4
        /*000c*/ 	.word	0xfffffffe
	.align		4
        /*0010*/ 	.word	0x00000000
	.align		4
        /*0014*/ 	.word	0xfffffffd
	.align		4
        /*0018*/ 	.word	0x00000000
	.align		4
        /*001c*/ 	.word	0xfffffffc


//--------------------- .text.triton_poi_fused_div_24 --------------------------
	.section	.text.triton_poi_fused_div_24,"ax",@progbits
	.align	128
        .global         triton_poi_fused_div_24
        .type           triton_poi_fused_div_24,@function
        .size           triton_poi_fused_div_24,(.L_x_1 - triton_poi_fused_div_24)
        .other          triton_poi_fused_div_24,@"STO_CUDA_ENTRY STV_DEFAULT"
triton_poi_fused_div_24:
.text.triton_poi_fused_div_24:
[----:B------:R-:W-:Y:S08]  /*0000*/  LDC R1, c[0x0][0x28] ;  /* 0x00000a00ff017b82 */ /* 0x000ff00000000800 */
[----:B------:R-:W1:Y:S01]  /*0010*/  LDC.64 R4, c[0x0][0x218] ;  /* 0x00008600ff047b82 */ /* 0x000e620000000a00 */
[----:B------:R-:W2:Y:S01]  /*0020*/  S2R R0, SR_TID.X ;  /* 0x0000000000007919 */ /* 0x000ea20000002100 */
[----:B------:R-:W-:Y:S01]  /*0030*/  ULDC.64 UR4, c[0x0][0x208] ;  /* 0x0000820000047ab9 */ /* 0x000fe20000000a00 */
[----:B------:R-:W3:Y:S05]  /*0040*/  S2R R9, SR_CTAID.X ;  /* 0x0000000000097919 */ /* 0x000eea0000002500 */
[----:B------:R-:W4:Y:S08]  /*0050*/  LDC.64 R2, c[0x0][0x210] ;  /* 0x00008400ff027b82 */ /* 0x000f300000000a00 */
[----:B------:R-:W5:Y:S01]  /*0060*/  LDC.64 R6, c[0x0][0x220] ;  /* 0x00008800ff067b82 */ /* 0x000f620000000a00 */
[----:B-1----:R-:W5:Y:S01]  /*0070*/  LDG.E R8, desc[UR4][R4.64] ;  /* 0x0000000404087981 */ /* 0x002f62000c1e1900 */
[----:B--2---:R-:W-:-:S04]  /*0080*/  SHF.L.U32 R0, R0, 0x1, RZ ;  /* 0x0000000100007819 */ /* 0x004fc800000006ff */
[----:B------:R-:W-:-:S04]  /*0090*/  LOP3.LUT R0, R0, 0x1fe, RZ, 0xc0, !PT ;  /* 0x000001fe00007812 */ /* 0x000fc800078ec0ff */
[----:B---3--:R-:W-:-:S05]  /*00a0*/  LEA R9, R9, R0, 0x9 ;  /* 0x0000000009097211 */ /* 0x008fca00078e48ff */
[----:B----4-:R-:W-:-:S05]  /*00b0*/  IMAD.WIDE R2, R9, 0x4, R2 ;  /* 0x0000000409027825 */ /* 0x010fca00078e0202 */
[----:B------:R5:W2:Y:S02]  /*00c0*/  LDG.E.64 R10, desc[UR4][R2.64] ;  /* 0x00000004020a7981 */ /* 0x000aa4000c1e1b00 */
[----:B-----5:R-:W-:Y:S01]  /*00d0*/  IMAD.WIDE R2, R9, 0x4, R6 ;  /* 0x0000000409027825 */ /* 0x020fe200078e0206 */
[C---:B------:R-:W-:Y:S02]  /*00e0*/  FSETP.GT.AND P0, PT, |R8|.reuse, 8.50705917302346158658e+37, PT ;  /* 0x7e8000000800780b */ /* 0x040fe40003f04200 */
[----:B------:R-:W-:-:S11]  /*00f0*/  FSETP.GEU.AND P1, PT, |R8|, 1.175494350822287508e-38, PT ;  /* 0x008000000800780b */ /* 0x000fd60003f2e200 */
[----:B------:R-:W-:-:S04]  /*0100*/  @P0 FMUL R8, R8, 0.25 ;  /* 0x3e80000008080820 */ /* 0x000fc80000400000 */
[----:B------:R-:W-:-:S06]  /*0110*/  @!P1 FMUL R8, R8, 16777216 ;  /* 0x4b80000008089820 */ /* 0x000fcc0000400000 */
[----:B------:R-:W1:Y:S01]  /*0120*/  MUFU.RCP R8, R8 ;  /* 0x0000000800087308 */ /* 0x000e620000001000 */
[----:B--2---:R-:W-:Y:S01]  /*0130*/  @P0 FMUL R10, R10, 0.25 ;  /* 0x3e8000000a0a0820 */ /* 0x004fe20000400000 */
[----:B------:R-:W-:-:S03]  /*0140*/  @P0 FMUL R11, R11, 0.25 ;  /* 0x3e8000000b0b0820 */ /* 0x000fc60000400000 */
[----:B------:R-:W-:Y:S01]  /*0150*/  @!P1 FMUL R10, R10, 16777216 ;  /* 0x4b8000000a0a9820 */ /* 0x000fe20000400000 */
[----:B------:R-:W-:-:S03]  /*0160*/  @!P1 FMUL R11, R11, 16777216 ;  /* 0x4b8000000b0b9820 */ /* 0x000fc60000400000 */
[C---:B-1----:R-:W-:Y:S01]  /*0170*/  FMUL R10, R8.reuse, R10 ;  /* 0x0000000a080a7220 */ /* 0x042fe20000400000 */
[----:B------:R-:W-:-:S05]  /*0180*/  FMUL R11, R8, R11 ;  /* 0x0000000b080b7220 */ /* 0x000fca0000400000 */
[----:B------:R-:W-:Y:S01]  /*0190*/  STG.E.64 desc[UR4][R2.64], R10 ;  /* 0x0000000a02007986 */ /* 0x000fe2000c101b04 */
[----:B------:R-:W-:Y:S05]  /*01a0*/  EXIT ;  /* 0x000000000000794d */ /* 0x000fea0003800000 */
.L_x_0:
[----:B------:R-:W-:-:S00]  /*01b0*/  BRA `(.L_x_0) ;  /* 0xfffffffc00fc7947 */ /* 0x000fc0000383ffff */
[----:B------:R-:W-:-:S00]  /*01c0*/  NOP ;  /* 0x0000000000007918 */ /* 0x000fc00000000000 */
        /* <DEDUP_REMOVED lines=11> */
.L_x_1:


//--------------------- .nv.constant0.triton_poi_fused_div_24 --------------------------
	.section	.nv.constant0.triton_poi_fused_div_24,"a",@progbits
	.sectionflags	@""
	.align	4
.nv.constant0.triton_poi_fused_div_24:
	.zero		556
